//
// Generated by NVIDIA NVVM Compiler
//
// Compiler Build ID: CL-36424714
// Cuda compilation tools, release 13.0, V13.0.88
// Based on NVVM 20.0.0
//

.version 9.0
.target sm_100
.address_size 64

	// .globl	_Z9vectorAddPiS_S_i

.visible .entry _Z9vectorAddPiS_S_i(
	.param .u64 .ptr .align 1 _Z9vectorAddPiS_S_i_param_0,
	.param .u64 .ptr .align 1 _Z9vectorAddPiS_S_i_param_1,
	.param .u64 .ptr .align 1 _Z9vectorAddPiS_S_i_param_2,
	.param .u32 _Z9vectorAddPiS_S_i_param_3
)
{
	.reg .b32 	%r<8>;
	.reg .b64 	%rd<11>;

	ld.param.u64 	%rd1, [_Z9vectorAddPiS_S_i_param_0];
	ld.param.u64 	%rd2, [_Z9vectorAddPiS_S_i_param_1];
	ld.param.u64 	%rd3, [_Z9vectorAddPiS_S_i_param_2];
	cvta.to.global.u64 	%rd4, %rd3;
	cvta.to.global.u64 	%rd5, %rd2;
	cvta.to.global.u64 	%rd6, %rd1;
	mov.u32 	%r1, %ctaid.x;
	mov.u32 	%r2, %ntid.x;
	mov.u32 	%r3, %tid.x;
	mad.lo.s32 	%r4, %r1, %r2, %r3;
	mul.wide.s32 	%rd7, %r4, 4;
	add.s64 	%rd8, %rd6, %rd7;
	ld.global.u32 	%r5, [%rd8];
	add.s64 	%rd9, %rd5, %rd7;
	ld.global.u32 	%r6, [%rd9];
	add.s32 	%r7, %r6, %r5;
	add.s64 	%rd10, %rd4, %rd7;
	st.global.u32 	[%rd10], %r7;
	ret;

}


// ===== COMPILED SASS (sm_100) =====

	.target	sm_100

	.elftype	@"ET_EXEC"


//--------------------- .note.nv.tkinfo           --------------------------
	.section	.note.nv.tkinfo,"",@"SHT_NOTE"
	.sectionflags	@"SHF_NOTE_NV_TKINFO"
	.tkinfo
        /*0018*/ 	.word	0x00000002
        /*0030*/ 	.string	""
        /*0030*/ 	.string	"ptxas"
        /*0030*/ 	.string	"Cuda compilation tools, release 13.0, V13.0.88"
        /*0030*/ 	.string	"Build cuda_13.0.r13.0/compiler.36424714_0"
        /*0030*/ 	.string	"-arch sm_100 -m 64 "



//--------------------- .note.nv.cuinfo           --------------------------
	.section	.note.nv.cuinfo,"",@"SHT_NOTE"
	.sectionflags	@"SHF_NOTE_NV_CUINFO"
        /*0018*/ 	.short	0x0002
        /*001a*/ 	.short	0x0064
        /*001c*/ 	.short	0x0082
	.zero		2


//--------------------- .nv.info                  --------------------------
	.section	.nv.info,"",@"SHT_CUDA_INFO"
	.align	4


	//----- nvinfo : EIATTR_REGCOUNT
	.align		4
        /*0000*/ 	.byte	0x04, 0x2f
        /*0002*/ 	.short	(.L_1 - .L_0)
	.align		4
.L_0:
        /*0004*/ 	.word	index@(_Z9vectorAddPiS_S_i)
        /*0008*/ 	.word	0x0000000c


	//----- nvinfo : EIATTR_FRAME_SIZE
	.align		4
.L_1:
        /*000c*/ 	.byte	0x04, 0x11
        /*000e*/ 	.short	(.L_3 - .L_2)
	.align		4
.L_2:
        /*0010*/ 	.word	index@(_Z9vectorAddPiS_S_i)
        /*0014*/ 	.word	0x00000000


	//----- nvinfo : EIATTR_MIN_STACK_SIZE
	.align		4
.L_3:
        /*0018*/ 	.byte	0x04, 0x12
        /*001a*/ 	.short	(.L_5 - .L_4)
	.align		4
.L_4:
        /*001c*/ 	.word	index@(_Z9vectorAddPiS_S_i)
        /*0020*/ 	.word	0x00000000
.L_5:


//--------------------- .nv.compat                --------------------------
	.section	.nv.compat,"",@"SHT_CUDA_COMPAT_INFO"
	.align	4
        /*0000*/ 	.byte	0x02, 0x09, 0x00, 0x00, 0x02, 0x02, 0x01, 0x00, 0x02, 0x05, 0x05, 0x00, 0x03, 0x07, 0x01, 0x01
        /*0010*/ 	.byte	0x02, 0x03, 0x00, 0x00, 0x02, 0x06, 0x01, 0x00, 0x04, 0x0b, 0x08, 0x00, 0x09, 0x00, 0x00, 0x00
        /*0020*/ 	.byte	0x00, 0x00, 0x00, 0x00


//--------------------- .nv.info._Z9vectorAddPiS_S_i --------------------------
	.section	.nv.info._Z9vectorAddPiS_S_i,"",@"SHT_CUDA_INFO"
	.sectionflags	@""
	.align	4


	//----- nvinfo : EIATTR_CUDA_API_VERSION
	.align		4
        /*0000*/ 	.byte	0x04, 0x37
        /*0002*/ 	.short	(.L_7 - .L_6)
.L_6:
        /*0004*/ 	.word	0x00000082


	//----- nvinfo : EIATTR_KPARAM_INFO
	.align		4
.L_7:
        /*0008*/ 	.byte	0x04, 0x17
        /*000a*/ 	.short	(.L_9 - .L_8)
.L_8:
        /*000c*/ 	.word	0x00000000
        /*0010*/ 	.short	0x0003
        /*0012*/ 	.short	0x0018
        /*0014*/ 	.byte	0x00, 0xf0, 0x11, 0x00


	//----- nvinfo : EIATTR_KPARAM_INFO
	.align		4
.L_9:
        /*0018*/ 	.byte	0x04, 0x17
        /*001a*/ 	.short	(.L_11 - .L_10)
.L_10:
        /*001c*/ 	.word	0x00000000
        /*0020*/ 	.short	0x0002
        /*0022*/ 	.short	0x0010
        /*0024*/ 	.byte	0x00, 0xf5, 0x21, 0x00


	//----- nvinfo : EIATTR_KPARAM_INFO
	.align		4
.L_11:
        /*0028*/ 	.byte	0x04, 0x17
        /*002a*/ 	.short	(.L_13 - .L_12)
.L_12:
        /*002c*/ 	.word	0x00000000
        /*0030*/ 	.short	0x0001
        /*0032*/ 	.short	0x0008
        /*0034*/ 	.byte	0x00, 0xf5, 0x21, 0x00


	//----- nvinfo : EIATTR_KPARAM_INFO
	.align		4
.L_13:
        /*0038*/ 	.byte	0x04, 0x17
        /*003a*/ 	.short	(.L_15 - .L_14)
.L_14:
        /*003c*/ 	.word	0x00000000
        /*0040*/ 	.short	0x0000
        /*0042*/ 	.short	0x0000
        /*0044*/ 	.byte	0x00, 0xf5, 0x21, 0x00


	//----- nvinfo : EIATTR_SPARSE_MMA_MASK
	.align		4
.L_15:
        /*0048*/ 	.byte	0x03, 0x50
        /*004a*/ 	.short	0x0000


	//----- nvinfo : EIATTR_MAXREG_COUNT
	.align		4
        /*004c*/ 	.byte	0x03, 0x1b
        /*004e*/ 	.short	0x00ff


	//----- nvinfo : EIATTR_MERCURY_ISA_VERSION
	.align		4
        /*0050*/ 	.byte	0x03, 0x5f
        /*0052*/ 	.short	0x0101


	//----- nvinfo : EIATTR_VRC_CTA_INIT_COUNT
	.align		4
        /*0054*/ 	.byte	0x02, 0x4a
	.zero		1
	.zero		1


	//----- nvinfo : EIATTR_EXIT_INSTR_OFFSETS
	.align		4
        /*0058*/ 	.byte	0x04, 0x1c
        /*005a*/ 	.short	(.L_17 - .L_16)


	//   ....[0]....
.L_16:
        /*005c*/ 	.word	0x00000100


	//----- nvinfo : EIATTR_CBANK_PARAM_SIZE
	.align		4
.L_17:
        /*0060*/ 	.byte	0x03, 0x19
        /*0062*/ 	.short	0x001c


	//----- nvinfo : EIATTR_PARAM_CBANK
	.align		4
        /*0064*/ 	.byte	0x04, 0x0a
        /*0066*/ 	.short	(.L_19 - .L_18)
	.align		4
.L_18:
        /*0068*/ 	.word	index@(.nv.constant0._Z9vectorAddPiS_S_i)
        /*006c*/ 	.short	0x0380
        /*006e*/ 	.short	0x001c


	//----- nvinfo : EIATTR_SW_WAR
	.align		4
.L_19:
        /*0070*/ 	.byte	0x04, 0x36
        /*0072*/ 	.short	(.L_21 - .L_20)
.L_20:
        /*0074*/ 	.word	0x00000008
.L_21:


//--------------------- .nv.callgraph             --------------------------
	.section	.nv.callgraph,"",@"SHT_CUDA_CALLGRAPH"
	.align	4
	.sectionentsize	8
	.align		4
        /*0000*/ 	.word	0x00000000
	.align		4
        /*0004*/ 	.word	0xffffffff
	.align		4
        /*0008*/ 	.word	0x00000000
	.align		4
        /*000c*/ 	.word	0xfffffffe
	.align		4
        /*0010*/ 	.word	0x00000000
	.align		4
        /*0014*/ 	.word	0xfffffffd
	.align		4
        /*0018*/ 	.word	0x00000000
	.align		4
        /*001c*/ 	.word	0xfffffffc


//--------------------- .text._Z9vectorAddPiS_S_i --------------------------
	.section	.text._Z9vectorAddPiS_S_i,"ax",@progbits
	.align	128
        .global         _Z9vectorAddPiS_S_i
        .type           _Z9vectorAddPiS_S_i,@function
        .size           _Z9vectorAddPiS_S_i,(.L_x_1 - _Z9vectorAddPiS_S_i)
        .other          _Z9vectorAddPiS_S_i,@"STO_CUDA_ENTRY STV_DEFAULT"
_Z9vectorAddPiS_S_i:
.text._Z9vectorAddPiS_S_i:
[----:B------:R-:W-:Y:S01]  /*0000*/  LDC R1, c[0x0][0x37c] ;  /* 0x0000df00ff017b82 */ /* 0x000fe20000000800 */
[----:B------:R-:W0:Y:S07]  /*0010*/  S2R R0, SR_TID.X ;  /* 0x0000000000007919 */ /* 0x000e2e0000002100 */
[----:B------:R-:W0:Y:S01]  /*0020*/  S2UR UR6, SR_CTAID.X ;  /* 0x00000000000679c3 */ /* 0x000e220000002500 */
[----:B------:R-:W1:Y:S07]  /*0030*/  LDCU.64 UR4, c[0x0][0x358] ;  /* 0x00006b00ff0477ac */ /* 0x000e6e0008000a00 */
[----:B------:R-:W0:Y:S08]  /*0040*/  LDC R9, c[0x0][0x360] ;  /* 0x0000d800ff097b82 */ /* 0x000e300000000800 */
[----:B------:R-:W2:Y:S08]  /*0050*/  LDC.64 R2, c[0x0][0x380] ;  /* 0x0000e000ff027b82 */ /* 0x000eb00000000a00 */
[----:B------:R-:W3:Y:S01]  /*0060*/  LDC.64 R4, c[0x0][0x388] ;  /* 0x0000e200ff047b82 */ /* 0x000ee20000000a00 */
[----:B0-----:R-:W-:-:S07]  /*0070*/  IMAD R9, R9, UR6, R0 ;  /* 0x0000000609097c24 */ /* 0x001fce000f8e0200 */
[----:B------:R-:W0:Y:S01]  /*0080*/  LDC.64 R6, c[0x0][0x390] ;  /* 0x0000e400ff067b82 */ /* 0x000e220000000a00 */
[----:B--2---:R-:W-:-:S06]  /*0090*/  IMAD.WIDE R2, R9, 0x4, R2 ;  /* 0x0000000409027825 */ /* 0x004fcc00078e0202 */
[----:B-1----:R-:W2:Y:S01]  /*00a0*/  LDG.E R2, desc[UR4][R2.64] ;  /* 0x0000000402027981 */ /* 0x002ea2000c1e1900 */
[----:B---3--:R-:W-:-:S06]  /*00b0*/  IMAD.WIDE R4, R9, 0x4, R4 ;  /* 0x0000000409047825 */ /* 0x008fcc00078e0204 */
[----:B------:R-:W2:Y:S01]  /*00c0*/  LDG.E R5, desc[UR4][R4.64] ;  /* 0x0000000404057981 */ /* 0x000ea2000c1e1900 */
[----:B0-----:R-:W-:Y:S01]  /*00d0*/  IMAD.WIDE R6, R9, 0x4, R6 ;  /* 0x0000000409067825 */ /* 0x001fe200078e0206 */
[----:B--2---:R-:W-:-:S05]  /*00e0*/  IADD3 R9, PT, PT, R2, R5, RZ ;  /* 0x0000000502097210 */ /* 0x004fca0007ffe0ff */
[----:B------:R-:W-:Y:S01]  /*00f0*/  STG.E desc[UR4][R6.64], R9 ;  /* 0x0000000906007986 */ /* 0x000fe2000c101904 */
[----:B------:R-:W-:Y:S05]  /*0100*/  EXIT ;  /* 0x000000000000794d */ /* 0x000fea0003800000 */
.L_x_0:
[----:B------:R-:W-:-:S00]  /*0110*/  BRA `(.L_x_0) ;  /* 0xfffffffc00fc7947 */ /* 0x000fc0000383ffff */
[----:B------:R-:W-:-:S00]  /*0120*/  NOP ;  /* 0x0000000000007918 */ /* 0x000fc00000000000 */
        /* <DEDUP_REMOVED lines=13> */
.L_x_1:


//--------------------- .nv.shared.reserved.0     --------------------------
	.section	.nv.shared.reserved.0,"aw",@nobits
	.weak		__nv_reservedSMEM_offset_0_alias
	.size		__nv_reservedSMEM_offset_0_alias, 0, 64
	.other		__nv_reservedSMEM_offset_0_alias,@"STO_CUDA_RESERVED_SHARED STV_DEFAULT"
__nv_reservedSMEM_offset_0_alias:
	.zero		0
	.zero		64


//--------------------- .nv.constant0._Z9vectorAddPiS_S_i --------------------------
	.section	.nv.constant0._Z9vectorAddPiS_S_i,"a",@progbits
	.sectionflags	@""
	.align	4
.nv.constant0._Z9vectorAddPiS_S_i:
	.zero		924


//--------------------- SYMBOLS --------------------------

	.type		.nv.reservedSmem.offset0,@object
	.size		.nv.reservedSmem.offset0,0x4
